//
// Generated by NVIDIA NVVM Compiler
//
// Compiler Build ID: CL-36424714
// Cuda compilation tools, release 13.0, V13.0.88
// Based on NVVM 20.0.0
//

.version 9.0
.target sm_100
.address_size 64

	// .globl	_Z15gpu_matrix_multPiS_S_i

.visible .entry _Z15gpu_matrix_multPiS_S_i(
	.param .u64 .ptr .align 1 _Z15gpu_matrix_multPiS_S_i_param_0,
	.param .u64 .ptr .align 1 _Z15gpu_matrix_multPiS_S_i_param_1,
	.param .u64 .ptr .align 1 _Z15gpu_matrix_multPiS_S_i_param_2,
	.param .u32 _Z15gpu_matrix_multPiS_S_i_param_3
)
{
	.reg .pred 	%p<12>;
	.reg .b32 	%r<86>;
	.reg .b32 	%f<53>;
	.reg .b64 	%rd<67>;

	ld.param.u64 	%rd14, [_Z15gpu_matrix_multPiS_S_i_param_0];
	ld.param.u64 	%rd15, [_Z15gpu_matrix_multPiS_S_i_param_1];
	ld.param.u32 	%r17, [_Z15gpu_matrix_multPiS_S_i_param_3];
	cvta.to.global.u64 	%rd1, %rd15;
	cvta.to.global.u64 	%rd2, %rd14;
	mov.u32 	%r18, %ctaid.y;
	mov.u32 	%r19, %ntid.y;
	mov.u32 	%r20, %tid.y;
	mad.lo.s32 	%r1, %r18, %r19, %r20;
	mov.u32 	%r21, %ctaid.x;
	mov.u32 	%r22, %ntid.x;
	mov.u32 	%r23, %tid.x;
	mad.lo.s32 	%r2, %r21, %r22, %r23;
	max.s32 	%r24, %r1, %r2;
	setp.ge.s32 	%p1, %r24, %r17;
	setp.lt.s32 	%p2, %r17, 1;
	mov.f32 	%f52, 0f00000000;
	or.pred  	%p3, %p1, %p2;
	@%p3 bra 	$L__BB0_12;
	mul.lo.s32 	%r3, %r17, %r1;
	and.b32  	%r4, %r17, 7;
	setp.lt.u32 	%p4, %r17, 8;
	mov.f32 	%f52, 0f00000000;
	mov.b32 	%r84, 0;
	@%p4 bra 	$L__BB0_4;
	and.b32  	%r84, %r17, 2147483640;
	neg.s32 	%r82, %r84;
	mul.wide.u32 	%rd16, %r17, 4;
	add.s64 	%rd3, %rd1, %rd16;
	mul.wide.u32 	%rd17, %r17, 8;
	add.s64 	%rd4, %rd1, %rd17;
	mul.wide.u32 	%rd18, %r17, 12;
	add.s64 	%rd5, %rd1, %rd18;
	mul.wide.u32 	%rd19, %r17, 16;
	add.s64 	%rd6, %rd1, %rd19;
	mul.wide.u32 	%rd20, %r17, 20;
	add.s64 	%rd7, %rd1, %rd20;
	mul.wide.u32 	%rd21, %r17, 24;
	add.s64 	%rd8, %rd1, %rd21;
	mul.wide.u32 	%rd22, %r17, 28;
	add.s64 	%rd9, %rd1, %rd22;
	mul.wide.u32 	%rd23, %r3, 4;
	add.s64 	%rd24, %rd23, %rd2;
	add.s64 	%rd66, %rd24, 16;
	mov.f32 	%f52, 0f00000000;
	mov.u32 	%r81, %r2;
$L__BB0_3:
	.pragma "nounroll";
	mul.wide.s32 	%rd25, %r81, 4;
	add.s64 	%rd26, %rd3, %rd25;
	add.s64 	%rd27, %rd4, %rd25;
	add.s64 	%rd28, %rd5, %rd25;
	add.s64 	%rd29, %rd6, %rd25;
	add.s64 	%rd30, %rd7, %rd25;
	add.s64 	%rd31, %rd8, %rd25;
	add.s64 	%rd32, %rd9, %rd25;
	add.s64 	%rd33, %rd1, %rd25;
	ld.global.u32 	%r26, [%rd66+-16];
	ld.global.u32 	%r27, [%rd33];
	mul.lo.s32 	%r28, %r27, %r26;
	cvt.rn.f32.s32 	%f17, %r28;
	add.f32 	%f18, %f52, %f17;
	ld.global.u32 	%r29, [%rd66+-12];
	ld.global.u32 	%r30, [%rd26];
	mul.lo.s32 	%r31, %r30, %r29;
	cvt.rn.f32.s32 	%f19, %r31;
	add.f32 	%f20, %f18, %f19;
	ld.global.u32 	%r32, [%rd66+-8];
	ld.global.u32 	%r33, [%rd27];
	mul.lo.s32 	%r34, %r33, %r32;
	cvt.rn.f32.s32 	%f21, %r34;
	add.f32 	%f22, %f20, %f21;
	ld.global.u32 	%r35, [%rd66+-4];
	ld.global.u32 	%r36, [%rd28];
	mul.lo.s32 	%r37, %r36, %r35;
	cvt.rn.f32.s32 	%f23, %r37;
	add.f32 	%f24, %f22, %f23;
	ld.global.u32 	%r38, [%rd66];
	ld.global.u32 	%r39, [%rd29];
	mul.lo.s32 	%r40, %r39, %r38;
	cvt.rn.f32.s32 	%f25, %r40;
	add.f32 	%f26, %f24, %f25;
	ld.global.u32 	%r41, [%rd66+4];
	ld.global.u32 	%r42, [%rd30];
	mul.lo.s32 	%r43, %r42, %r41;
	cvt.rn.f32.s32 	%f27, %r43;
	add.f32 	%f28, %f26, %f27;
	ld.global.u32 	%r44, [%rd66+8];
	ld.global.u32 	%r45, [%rd31];
	mul.lo.s32 	%r46, %r45, %r44;
	cvt.rn.f32.s32 	%f29, %r46;
	add.f32 	%f30, %f28, %f29;
	ld.global.u32 	%r47, [%rd66+12];
	ld.global.u32 	%r48, [%rd32];
	mul.lo.s32 	%r49, %r48, %r47;
	cvt.rn.f32.s32 	%f31, %r49;
	add.f32 	%f52, %f30, %f31;
	add.s32 	%r82, %r82, 8;
	shl.b32 	%r50, %r17, 3;
	add.s32 	%r81, %r81, %r50;
	add.s64 	%rd66, %rd66, 32;
	setp.ne.s32 	%p5, %r82, 0;
	@%p5 bra 	$L__BB0_3;
$L__BB0_4:
	setp.eq.s32 	%p6, %r4, 0;
	@%p6 bra 	$L__BB0_12;
	and.b32  	%r12, %r17, 3;
	setp.lt.u32 	%p7, %r4, 4;
	@%p7 bra 	$L__BB0_7;
	add.s32 	%r51, %r84, %r3;
	mul.wide.u32 	%rd34, %r51, 4;
	add.s64 	%rd35, %rd2, %rd34;
	ld.global.u32 	%r52, [%rd35];
	mad.lo.s32 	%r53, %r84, %r17, %r2;
	mul.wide.s32 	%rd36, %r53, 4;
	add.s64 	%rd37, %rd1, %rd36;
	ld.global.u32 	%r54, [%rd37];
	mul.lo.s32 	%r55, %r54, %r52;
	cvt.rn.f32.s32 	%f33, %r55;
	add.f32 	%f34, %f52, %f33;
	cvt.u64.u32 	%rd38, %r3;
	cvt.u64.u32 	%rd39, %r84;
	add.s64 	%rd40, %rd39, %rd38;
	shl.b64 	%rd41, %rd40, 2;
	add.s64 	%rd42, %rd2, %rd41;
	ld.global.u32 	%r56, [%rd42+4];
	mul.wide.u32 	%rd43, %r17, 4;
	add.s64 	%rd44, %rd37, %rd43;
	ld.global.u32 	%r57, [%rd44];
	mul.lo.s32 	%r58, %r57, %r56;
	cvt.rn.f32.s32 	%f35, %r58;
	add.f32 	%f36, %f34, %f35;
	ld.global.u32 	%r59, [%rd42+8];
	add.s64 	%rd45, %rd44, %rd43;
	ld.global.u32 	%r60, [%rd45];
	mul.lo.s32 	%r61, %r60, %r59;
	cvt.rn.f32.s32 	%f37, %r61;
	add.f32 	%f38, %f36, %f37;
	ld.global.u32 	%r62, [%rd42+12];
	add.s64 	%rd46, %rd45, %rd43;
	ld.global.u32 	%r63, [%rd46];
	mul.lo.s32 	%r64, %r63, %r62;
	cvt.rn.f32.s32 	%f39, %r64;
	add.f32 	%f52, %f38, %f39;
	add.s32 	%r84, %r84, 4;
$L__BB0_7:
	setp.eq.s32 	%p8, %r12, 0;
	@%p8 bra 	$L__BB0_12;
	setp.eq.s32 	%p9, %r12, 1;
	@%p9 bra 	$L__BB0_10;
	add.s32 	%r65, %r84, %r3;
	mul.wide.u32 	%rd47, %r65, 4;
	add.s64 	%rd48, %rd2, %rd47;
	ld.global.u32 	%r66, [%rd48];
	mad.lo.s32 	%r67, %r84, %r17, %r2;
	mul.wide.s32 	%rd49, %r67, 4;
	add.s64 	%rd50, %rd1, %rd49;
	ld.global.u32 	%r68, [%rd50];
	mul.lo.s32 	%r69, %r68, %r66;
	cvt.rn.f32.s32 	%f41, %r69;
	add.f32 	%f42, %f52, %f41;
	cvt.u64.u32 	%rd51, %r3;
	cvt.u64.u32 	%rd52, %r84;
	add.s64 	%rd53, %rd52, %rd51;
	shl.b64 	%rd54, %rd53, 2;
	add.s64 	%rd55, %rd2, %rd54;
	ld.global.u32 	%r70, [%rd55+4];
	mul.wide.u32 	%rd56, %r17, 4;
	add.s64 	%rd57, %rd50, %rd56;
	ld.global.u32 	%r71, [%rd57];
	mul.lo.s32 	%r72, %r71, %r70;
	cvt.rn.f32.s32 	%f43, %r72;
	add.f32 	%f52, %f42, %f43;
	add.s32 	%r84, %r84, 2;
$L__BB0_10:
	and.b32  	%r73, %r17, 1;
	setp.eq.b32 	%p10, %r73, 1;
	not.pred 	%p11, %p10;
	@%p11 bra 	$L__BB0_12;
	add.s32 	%r74, %r84, %r3;
	mul.wide.u32 	%rd58, %r74, 4;
	add.s64 	%rd59, %rd2, %rd58;
	ld.global.u32 	%r75, [%rd59];
	mad.lo.s32 	%r76, %r84, %r17, %r2;
	mul.wide.s32 	%rd60, %r76, 4;
	add.s64 	%rd61, %rd1, %rd60;
	ld.global.u32 	%r77, [%rd61];
	mul.lo.s32 	%r78, %r77, %r75;
	cvt.rn.f32.s32 	%f44, %r78;
	add.f32 	%f52, %f52, %f44;
$L__BB0_12:
	ld.param.u64 	%rd65, [_Z15gpu_matrix_multPiS_S_i_param_2];
	cvta.to.global.u64 	%rd62, %rd65;
	cvt.rzi.s32.f32 	%r79, %f52;
	mad.lo.s32 	%r80, %r17, %r1, %r2;
	mul.wide.s32 	%rd63, %r80, 4;
	add.s64 	%rd64, %rd62, %rd63;
	st.global.u32 	[%rd64], %r79;
	ret;

}


// ===== COMPILED SASS (sm_100) =====

	.target	sm_100

	.elftype	@"ET_EXEC"


//--------------------- .note.nv.tkinfo           --------------------------
	.section	.note.nv.tkinfo,"",@"SHT_NOTE"
	.sectionflags	@"SHF_NOTE_NV_TKINFO"
	.tkinfo
        /*0018*/ 	.word	0x00000002
        /*0030*/ 	.string	""
        /*0030*/ 	.string	"ptxas"
        /*0030*/ 	.string	"Cuda compilation tools, release 13.0, V13.0.88"
        /*0030*/ 	.string	"Build cuda_13.0.r13.0/compiler.36424714_0"
        /*0030*/ 	.string	"-arch sm_100 -m 64 "



//--------------------- .note.nv.cuinfo           --------------------------
	.section	.note.nv.cuinfo,"",@"SHT_NOTE"
	.sectionflags	@"SHF_NOTE_NV_CUINFO"
        /*0018*/ 	.short	0x0002
        /*001a*/ 	.short	0x0064
        /*001c*/ 	.short	0x0082
	.zero		2


//--------------------- .nv.info                  --------------------------
	.section	.nv.info,"",@"SHT_CUDA_INFO"
	.align	4


	//----- nvinfo : EIATTR_REGCOUNT
	.align		4
        /*0000*/ 	.byte	0x04, 0x2f
        /*0002*/ 	.short	(.L_1 - .L_0)
	.align		4
.L_0:
        /*0004*/ 	.word	index@(_Z15gpu_matrix_multPiS_S_i)
        /*0008*/ 	.word	0x00000020


	//----- nvinfo : EIATTR_FRAME_SIZE
	.align		4
.L_1:
        /*000c*/ 	.byte	0x04, 0x11
        /*000e*/ 	.short	(.L_3 - .L_2)
	.align		4
.L_2:
        /*0010*/ 	.word	index@(_Z15gpu_matrix_multPiS_S_i)
        /*0014*/ 	.word	0x00000000


	//----- nvinfo : EIATTR_MIN_STACK_SIZE
	.align		4
.L_3:
        /*0018*/ 	.byte	0x04, 0x12
        /*001a*/ 	.short	(.L_5 - .L_4)
	.align		4
.L_4:
        /*001c*/ 	.word	index@(_Z15gpu_matrix_multPiS_S_i)
        /*0020*/ 	.word	0x00000000
.L_5:


//--------------------- .nv.compat                --------------------------
	.section	.nv.compat,"",@"SHT_CUDA_COMPAT_INFO"
	.align	4
        /*0000*/ 	.byte	0x02, 0x09, 0x00, 0x00, 0x02, 0x02, 0x01, 0x00, 0x02, 0x05, 0x05, 0x00, 0x03, 0x07, 0x01, 0x01
        /*0010*/ 	.byte	0x02, 0x03, 0x00, 0x00, 0x02, 0x06, 0x01, 0x00, 0x04, 0x0b, 0x08, 0x00, 0x09, 0x00, 0x00, 0x00
        /*0020*/ 	.byte	0x00, 0x00, 0x00, 0x00


//--------------------- .nv.info._Z15gpu_matrix_multPiS_S_i --------------------------
	.section	.nv.info._Z15gpu_matrix_multPiS_S_i,"",@"SHT_CUDA_INFO"
	.sectionflags	@""
	.align	4


	//----- nvinfo : EIATTR_CUDA_API_VERSION
	.align		4
        /*0000*/ 	.byte	0x04, 0x37
        /*0002*/ 	.short	(.L_7 - .L_6)
.L_6:
        /*0004*/ 	.word	0x00000082


	//----- nvinfo : EIATTR_KPARAM_INFO
	.align		4
.L_7:
        /*0008*/ 	.byte	0x04, 0x17
        /*000a*/ 	.short	(.L_9 - .L_8)
.L_8:
        /*000c*/ 	.word	0x00000000
        /*0010*/ 	.short	0x0003
        /*0012*/ 	.short	0x0018
        /*0014*/ 	.byte	0x00, 0xf0, 0x11, 0x00


	//----- nvinfo : EIATTR_KPARAM_INFO
	.align		4
.L_9:
        /*0018*/ 	.byte	0x04, 0x17
        /*001a*/ 	.short	(.L_11 - .L_10)
.L_10:
        /*001c*/ 	.word	0x00000000
        /*0020*/ 	.short	0x0002
        /*0022*/ 	.short	0x0010
        /*0024*/ 	.byte	0x00, 0xf5, 0x21, 0x00


	//----- nvinfo : EIATTR_KPARAM_INFO
	.align		4
.L_11:
        /*0028*/ 	.byte	0x04, 0x17
        /*002a*/ 	.short	(.L_13 - .L_12)
.L_12:
        /*002c*/ 	.word	0x00000000
        /*0030*/ 	.short	0x0001
        /*0032*/ 	.short	0x0008
        /*0034*/ 	.byte	0x00, 0xf5, 0x21, 0x00


	//----- nvinfo : EIATTR_KPARAM_INFO
	.align		4
.L_13:
        /*0038*/ 	.byte	0x04, 0x17
        /*003a*/ 	.short	(.L_15 - .L_14)
.L_14:
        /*003c*/ 	.word	0x00000000
        /*0040*/ 	.short	0x0000
        /*0042*/ 	.short	0x0000
        /*0044*/ 	.byte	0x00, 0xf5, 0x21, 0x00


	//----- nvinfo : EIATTR_SPARSE_MMA_MASK
	.align		4
.L_15:
        /*0048*/ 	.byte	0x03, 0x50
        /*004a*/ 	.short	0x0000


	//----- nvinfo : EIATTR_MAXREG_COUNT
	.align		4
        /*004c*/ 	.byte	0x03, 0x1b
        /*004e*/ 	.short	0x00ff


	//----- nvinfo : EIATTR_MERCURY_ISA_VERSION
	.align		4
        /*0050*/ 	.byte	0x03, 0x5f
        /*0052*/ 	.short	0x0101


	//----- nvinfo : EIATTR_VRC_CTA_INIT_COUNT
	.align		4
        /*0054*/ 	.byte	0x02, 0x4a
	.zero		1
	.zero		1


	//----- nvinfo : EIATTR_EXIT_INSTR_OFFSETS
	.align		4
        /*0058*/ 	.byte	0x04, 0x1c
        /*005a*/ 	.short	(.L_17 - .L_16)


	//   ....[0]....
.L_16:
        /*005c*/ 	.word	0x00000cb0


	//----- nvinfo : EIATTR_CRS_STACK_SIZE
	.align		4
.L_17:
        /*0060*/ 	.byte	0x04, 0x1e
        /*0062*/ 	.short	(.L_19 - .L_18)
.L_18:
        /*0064*/ 	.word	0x00000000


	//----- nvinfo : EIATTR_CBANK_PARAM_SIZE
	.align		4
.L_19:
        /*0068*/ 	.byte	0x03, 0x19
        /*006a*/ 	.short	0x001c


	//----- nvinfo : EIATTR_PARAM_CBANK
	.align		4
        /*006c*/ 	.byte	0x04, 0x0a
        /*006e*/ 	.short	(.L_21 - .L_20)
	.align		4
.L_20:
        /*0070*/ 	.word	index@(.nv.constant0._Z15gpu_matrix_multPiS_S_i)
        /*0074*/ 	.short	0x0380
        /*0076*/ 	.short	0x001c


	//----- nvinfo : EIATTR_SW_WAR
	.align		4
.L_21:
        /*0078*/ 	.byte	0x04, 0x36
        /*007a*/ 	.short	(.L_23 - .L_22)
.L_22:
        /*007c*/ 	.word	0x00000008
.L_23:


//--------------------- .nv.callgraph             --------------------------
	.section	.nv.callgraph,"",@"SHT_CUDA_CALLGRAPH"
	.align	4
	.sectionentsize	8
	.align		4
        /*0000*/ 	.word	0x00000000
	.align		4
        /*0004*/ 	.word	0xffffffff
	.align		4
        /*0008*/ 	.word	0x00000000
	.align		4
        /*000c*/ 	.word	0xfffffffe
	.align		4
        /*0010*/ 	.word	0x00000000
	.align		4
        /*0014*/ 	.word	0xfffffffd
	.align		4
        /*0018*/ 	.word	0x00000000
	.align		4
        /*001c*/ 	.word	0xfffffffc


//--------------------- .text._Z15gpu_matrix_multPiS_S_i --------------------------
	.section	.text._Z15gpu_matrix_multPiS_S_i,"ax",@progbits
	.align	128
        .global         _Z15gpu_matrix_multPiS_S_i
        .type           _Z15gpu_matrix_multPiS_S_i,@function
        .size           _Z15gpu_matrix_multPiS_S_i,(.L_x_7 - _Z15gpu_matrix_multPiS_S_i)
        .other          _Z15gpu_matrix_multPiS_S_i,@"STO_CUDA_ENTRY STV_DEFAULT"
_Z15gpu_matrix_multPiS_S_i:
.text._Z15gpu_matrix_multPiS_S_i:
[----:B------:R-:W-:Y:S01]  /*0000*/  LDC R1, c[0x0][0x37c] ;  /* 0x0000df00ff017b82 */ /* 0x000fe20000000800 */
[----:B------:R-:W0:Y:S07]  /*0010*/  S2R R3, SR_TID.Y ;  /* 0x0000000000037919 */ /* 0x000e2e0000002200 */
[----:B------:R-:W0:Y:S01]  /*0020*/  LDC R0, c[0x0][0x364] ;  /* 0x0000d900ff007b82 */ /* 0x000e220000000800 */
[----:B------:R-:W1:Y:S01]  /*0030*/  LDCU UR10, c[0x0][0x398] ;  /* 0x00007300ff0a77ac */ /* 0x000e620008000800 */
[----:B------:R-:W-:Y:S01]  /*0040*/  BSSY.RECONVERGENT B0, `(.L_x_0) ;  /* 0x00000c1000007945 */ /* 0x000fe20003800200 */
[----:B------:R-:W2:Y:S01]  /*0050*/  S2R R2, SR_TID.X ;  /* 0x0000000000027919 */ /* 0x000ea20000002100 */
[----:B------:R-:W-:Y:S01]  /*0060*/  HFMA2 R12, -RZ, RZ, 0, 0 ;  /* 0x00000000ff0c7431 */ /* 0x000fe200000001ff */
[----:B------:R-:W3:Y:S03]  /*0070*/  LDCU.64 UR8, c[0x0][0x358] ;  /* 0x00006b00ff0877ac */ /* 0x000ee60008000a00 */
[----:B------:R-:W0:Y:S08]  /*0080*/  S2UR UR4, SR_CTAID.Y ;  /* 0x00000000000479c3 */ /* 0x000e300000002600 */
[----:B------:R-:W2:Y:S01]  /*0090*/  S2UR UR5, SR_CTAID.X ;  /* 0x00000000000579c3 */ /* 0x000ea20000002500 */
[----:B-1----:R-:W-:-:S07]  /*00a0*/  UISETP.GE.AND UP0, UPT, UR10, 0x1, UPT ;  /* 0x000000010a00788c */ /* 0x002fce000bf06270 */
[----:B------:R-:W2:Y:S01]  /*00b0*/  LDC R13, c[0x0][0x360] ;  /* 0x0000d800ff0d7b82 */ /* 0x000ea20000000800 */
[----:B------:R-:W-:Y:S01]  /*00c0*/  PLOP3.LUT P0, PT, PT, PT, UP0, 0x80, 0x8 ;  /* 0x000000000008781c */ /* 0x000fe20003f0f008 */
[----:B0-----:R-:W-:Y:S02]  /*00d0*/  IMAD R0, R0, UR4, R3 ;  /* 0x0000000400007c24 */ /* 0x001fe4000f8e0203 */
[----:B--2---:R-:W-:-:S05]  /*00e0*/  IMAD R13, R13, UR5, R2 ;  /* 0x000000050d0d7c24 */ /* 0x004fca000f8e0202 */
[----:B------:R-:W-:-:S04]  /*00f0*/  VIMNMX R2, PT, PT, R0, R13, !PT ;  /* 0x0000000d00027248 */ /* 0x000fc80007fe0100 */
[----:B------:R-:W-:-:S13]  /*0100*/  ISETP.GE.OR P0, PT, R2, UR10, !P0 ;  /* 0x0000000a02007c0c */ /* 0x000fda000c706670 */
[----:B---3--:R-:W-:Y:S05]  /*0110*/  @P0 BRA `(.L_x_1) ;  /* 0x0000000800cc0947 */ /* 0x008fea0003800000 */
[----:B------:R-:W-:Y:S02]  /*0120*/  UISETP.GE.U32.AND UP1, UPT, UR10, 0x8, UPT ;  /* 0x000000080a00788c */ /* 0x000fe4000bf26070 */
[----:B------:R-:W-:Y:S01]  /*0130*/  IMAD R5, R0, UR10, RZ ;  /* 0x0000000a00057c24 */ /* 0x000fe2000f8e02ff */
[----:B------:R-:W-:Y:S01]  /*0140*/  ULOP3.LUT UR11, UR10, 0x7, URZ, 0xc0, !UPT ;  /* 0x000000070a0b7892 */ /* 0x000fe2000f8ec0ff */
[----:B------:R-:W-:Y:S01]  /*0150*/  MOV R12, RZ ;  /* 0x000000ff000c7202 */ /* 0x000fe20000000f00 */
[----:B------:R-:W-:Y:S02]  /*0160*/  UMOV UR4, URZ ;  /* 0x000000ff00047c82 */ /* 0x000fe40008000000 */
[----:B------:R-:W-:Y:S02]  /*0170*/  UISETP.NE.AND UP0, UPT, UR11, URZ, UPT ;  /* 0x000000ff0b00728c */ /* 0x000fe4000bf05270 */
[----:B------:R-:W-:Y:S09]  /*0180*/  BRA.U !UP1, `(.L_x_2) ;  /* 0x0000000509507547 */ /* 0x000ff2000b800000 */
[----:B------:R-:W0:Y:S01]  /*0190*/  LDCU.128 UR12, c[0x0][0x380] ;  /* 0x00007000ff0c77ac */ /* 0x000e220008000c00 */
[----:B------:R-:W-:Y:S02]  /*01a0*/  MOV R12, RZ ;  /* 0x000000ff000c7202 */ /* 0x000fe40000000f00 */
[----:B------:R-:W-:Y:S01]  /*01b0*/  MOV R14, R13 ;  /* 0x0000000d000e7202 */ /* 0x000fe20000000f00 */
[----:B------:R-:W-:-:S04]  /*01c0*/  ULOP3.LUT UR4, UR10, 0x7ffffff8, URZ, 0xc0, !UPT ;  /* 0x7ffffff80a047892 */ /* 0x000fc8000f8ec0ff */
[----:B------:R-:W-:Y:S01]  /*01d0*/  UIADD3 UR5, UPT, UPT, -UR4, URZ, URZ ;  /* 0x000000ff04057290 */ /* 0x000fe2000fffe1ff */
[----:B0-----:R-:W-:Y:S01]  /*01e0*/  MOV R2, UR12 ;  /* 0x0000000c00027c02 */ /* 0x001fe20008000f00 */
[----:B------:R-:W-:Y:S01]  /*01f0*/  UIMAD.WIDE.U32 UR6, UR10, 0x1c, UR14 ;  /* 0x0000001c0a0678a5 */ /* 0x000fe2000f8e000e */
[----:B------:R-:W-:-:S03]  /*0200*/  MOV R3, UR13 ;  /* 0x0000000d00037c02 */ /* 0x000fc60008000f00 */
[----:B------:R-:W-:-:S03]  /*0210*/  IMAD.WIDE.U32 R2, R5, 0x4, R2 ;  /* 0x0000000405027825 */ /* 0x000fc600078e0002 */
[----:B------:R-:W-:-:S04]  /*0220*/  IADD3 R6, P0, PT, R2, 0x10, RZ ;  /* 0x0000001002067810 */ /* 0x000fc80007f1e0ff */
[----:B------:R-:W-:-:S09]  /*0230*/  IADD3.X R7, PT, PT, RZ, R3, RZ, P0, !PT ;  /* 0x00000003ff077210 */ /* 0x000fd200007fe4ff */
.L_x_3:
[----:B------:R-:W-:Y:S01]  /*0240*/  UIMAD.WIDE.U32 UR12, UR10, 0x4, UR14 ;  /* 0x000000040a0c78a5 */ /* 0x000fe2000f8e000e */
[----:B------:R-:W-:Y:S01]  /*0250*/  HFMA2 R23, -RZ, RZ, 0, 2.384185791015625e-07 ;  /* 0x00000004ff177431 */ /* 0x000fe200000001ff */
[----:B------:R-:W-:-:S04]  /*0260*/  UIMAD.WIDE.U32 UR16, UR10, 0x8, UR14 ;  /* 0x000000080a1078a5 */ /* 0x000fc8000f8e000e */
[----:B------:R-:W-:Y:S02]  /*0270*/  MOV R2, UR12 ;  /* 0x0000000c00027c02 */ /* 0x000fe40008000f00 */
[----:B------:R-:W-:Y:S01]  /*0280*/  MOV R3, UR13 ;  /* 0x0000000d00037c02 */ /* 0x000fe20008000f00 */
[----:B------:R-:W-:Y:S01]  /*0290*/  UIMAD.WIDE.U32 UR12, UR10, 0xc, UR14 ;  /* 0x0000000c0a0c78a5 */ /* 0x000fe2000f8e000e */
[----:B------:R-:W-:Y:S01]  /*02a0*/  MOV R4, UR16 ;  /* 0x0000001000047c02 */ /* 0x000fe20008000f00 */
[----:B------:R-:W-:Y:S01]  /*02b0*/  IMAD.WIDE R22, R14, R23, UR14 ;  /* 0x0000000e0e167e25 */ /* 0x000fe2000f8e0217 */
[----:B------:R-:W-:-:S03]  /*02c0*/  MOV R5, UR17 ;  /* 0x0000001100057c02 */ /* 0x000fc60008000f00 */
[C---:B------:R-:W-:Y:S02]  /*02d0*/  IMAD.WIDE R2, R14.reuse, 0x4, R2 ;  /* 0x000000040e027825 */ /* 0x040fe400078e0202 */
[----:B------:R-:W2:Y:S01]  /*02e0*/  LDG.E R22, desc[UR8][R22.64] ;  /* 0x0000000816167981 */ /* 0x000ea2000c1e1900 */
[----:B------:R-:W-:Y:S01]  /*02f0*/  MOV R8, UR12 ;  /* 0x0000000c00087c02 */ /* 0x000fe20008000f00 */
[----:B------:R-:W-:Y:S01]  /*0300*/  IMAD.WIDE R4, R14, 0x4, R4 ;  /* 0x000000040e047825 */ /* 0x000fe200078e0204 */
[----:B------:R-:W-:Y:S01]  /*0310*/  MOV R9, UR13 ;  /* 0x0000000d00097c02 */ /* 0x000fe20008000f00 */
[----:B------:R0:W3:Y:S01]  /*0320*/  LDG.E R15, desc[UR8][R2.64] ;  /* 0x00000008020f7981 */ /* 0x0000e2000c1e1900 */
[----:B------:R-:W-:Y:S01]  /*0330*/  UIMAD.WIDE.U32 UR12, UR10, 0x10, UR14 ;  /* 0x000000100a0c78a5 */ /* 0x000fe2000f8e000e */
[----:B------:R-:W-:Y:S01]  /*0340*/  HFMA2 R25, -RZ, RZ, 0, 2.384185791015625e-07 ;  /* 0x00000004ff197431 */ /* 0x000fe200000001ff */
[----:B------:R-:W-:Y:S01]  /*0350*/  UIMAD.WIDE.U32 UR16, UR10, 0x14, UR14 ;  /* 0x000000140a1078a5 */ /* 0x000fe2000f8e000e */
[----:B------:R1:W4:Y:S01]  /*0360*/  LDG.E R18, desc[UR8][R4.64] ;  /* 0x0000000804127981 */ /* 0x000322000c1e1900 */
[----:B0-----:R-:W-:-:S02]  /*0370*/  MOV R2, R6 ;  /* 0x0000000600027202 */ /* 0x001fc40000000f00 */
[----:B------:R-:W-:Y:S01]  /*0380*/  MOV R3, R7 ;  /* 0x0000000700037202 */ /* 0x000fe20000000f00 */
[----:B------:R-:W-:-:S04]  /*0390*/  HFMA2 R7, -RZ, RZ, 0, 2.384185791015625e-07 ;  /* 0x00000004ff077431 */ /* 0x000fc800000001ff */
[----:B------:R-:W2:Y:S01]  /*03a0*/  LDG.E R21, desc[UR8][R2.64+-0x10] ;  /* 0xfffff00802157981 */ /* 0x000ea2000c1e1900 */
[----:B------:R-:W-:-:S03]  /*03b0*/  IMAD.WIDE R8, R14, 0x4, R8 ;  /* 0x000000040e087825 */ /* 0x000fc600078e0208 */
[----:B------:R-:W3:Y:S01]  /*03c0*/  LDG.E R20, desc[UR8][R2.64+-0xc] ;  /* 0xfffff40802147981 */ /* 0x000ee2000c1e1900 */
[----:B------:R-:W-:Y:S01]  /*03d0*/  MOV R11, 0x4 ;  /* 0x00000004000b7802 */ /* 0x000fe20000000f00 */
[C---:B------:R-:W-:Y:S02]  /*03e0*/  IMAD.WIDE R6, R14.reuse, R7, UR12 ;  /* 0x0000000c0e067e25 */ /* 0x040fe4000f8e0207 */
[----:B------:R-:W4:Y:S01]  /*03f0*/  LDG.E R19, desc[UR8][R2.64+-0x8] ;  /* 0xfffff80802137981 */ /* 0x000f22000c1e1900 */
[----:B------:R-:W-:Y:S01]  /*0400*/  UIMAD.WIDE.U32 UR12, UR10, 0x18, UR14 ;  /* 0x000000180a0c78a5 */ /* 0x000fe2000f8e000e */
[C---:B-1----:R-:W-:Y:S02]  /*0410*/  IMAD.WIDE R4, R14.reuse, R11, UR16 ;  /* 0x000000100e047e25 */ /* 0x042fe4000f8e020b */
[----:B------:R0:W5:Y:S04]  /*0420*/  LDG.E R16, desc[UR8][R8.64] ;  /* 0x0000000808107981 */ /* 0x000168000c1e1900 */
[----:B------:R-:W5:Y:S04]  /*0430*/  LDG.E R17, desc[UR8][R2.64+-0x4] ;  /* 0xfffffc0802117981 */ /* 0x000f68000c1e1900 */
[----:B------:R-:W5:Y:S01]  /*0440*/  LDG.E R6, desc[UR8][R6.64] ;  /* 0x0000000806067981 */ /* 0x000f62000c1e1900 */
[----:B0-----:R-:W-:-:S03]  /*0450*/  IMAD.WIDE R8, R14, R25, UR12 ;  /* 0x0000000c0e087e25 */ /* 0x001fc6000f8e0219 */
[----:B------:R-:W5:Y:S01]  /*0460*/  LDG.E R23, desc[UR8][R2.64] ;  /* 0x0000000802177981 */ /* 0x000f62000c1e1900 */
[----:B------:R-:W-:-:S03]  /*0470*/  IMAD.WIDE R10, R14, R11, UR6 ;  /* 0x000000060e0a7e25 */ /* 0x000fc6000f8e020b */
[----:B------:R-:W5:Y:S04]  /*0480*/  LDG.E R4, desc[UR8][R4.64] ;  /* 0x0000000804047981 */ /* 0x000f68000c1e1900 */
[----:B------:R-:W5:Y:S04]  /*0490*/  LDG.E R25, desc[UR8][R2.64+0x4] ;  /* 0x0000040802197981 */ /* 0x000f68000c1e1900 */
[----:B------:R0:W5:Y:S04]  /*04a0*/  LDG.E R8, desc[UR8][R8.64] ;  /* 0x0000000808087981 */ /* 0x000168000c1e1900 */
[----:B------:R-:W5:Y:S04]  /*04b0*/  LDG.E R27, desc[UR8][R2.64+0x8] ;  /* 0x00000808021b7981 */ /* 0x000f68000c1e1900 */
[----:B------:R-:W5:Y:S04]  /*04c0*/  LDG.E R10, desc[UR8][R10.64] ;  /* 0x000000080a0a7981 */ /* 0x000f68000c1e1900 */
[----:B------:R-:W5:Y:S01]  /*04d0*/  LDG.E R29, desc[UR8][R2.64+0xc] ;  /* 0x00000c08021d7981 */ /* 0x000f62000c1e1900 */
[----:B------:R-:W-:-:S04]  /*04e0*/  UIADD3 UR5, UPT, UPT, UR5, 0x8, URZ ;  /* 0x0000000805057890 */ /* 0x000fc8000fffe0ff */
[----:B------:R-:W-:Y:S01]  /*04f0*/  UISETP.NE.AND UP1, UPT, UR5, URZ, UPT ;  /* 0x000000ff0500728c */ /* 0x000fe2000bf25270 */
[----:B0-----:R-:W-:-:S04]  /*0500*/  MOV R9, UR10 ;  /* 0x0000000a00097c02 */ /* 0x001fc80008000f00 */
[----:B------:R-:W-:Y:S01]  /*0510*/  LEA R14, R9, R14, 0x3 ;  /* 0x0000000e090e7211 */ /* 0x000fe200078e18ff */
[----:B--2---:R-:W-:Y:S02]  /*0520*/  IMAD R21, R21, R22, RZ ;  /* 0x0000001615157224 */ /* 0x004fe400078e02ff */
[----:B---3--:R-:W-:-:S03]  /*0530*/  IMAD R15, R20, R15, RZ ;  /* 0x0000000f140f7224 */ /* 0x008fc600078e02ff */
[----:B------:R-:W-:Y:S01]  /*0540*/  I2FP.F32.S32 R21, R21 ;  /* 0x0000001500157245 */ /* 0x000fe20000201400 */
[----:B----4-:R-:W-:Y:S01]  /*0550*/  IMAD R19, R19, R18, RZ ;  /* 0x0000001213137224 */ /* 0x010fe200078e02ff */
[----:B------:R-:W-:-:S03]  /*0560*/  I2FP.F32.S32 R18, R15 ;  /* 0x0000000f00127245 */ /* 0x000fc60000201400 */
[----:B------:R-:W-:Y:S01]  /*0570*/  FADD R21, R21, R12 ;  /* 0x0000000c15157221 */ /* 0x000fe20000000000 */
[----:B------:R-:W-:-:S03]  /*0580*/  I2FP.F32.S32 R19, R19 ;  /* 0x0000001300137245 */ /* 0x000fc60000201400 */
[----:B------:R-:W-:Y:S01]  /*0590*/  FADD R18, R21, R18 ;  /* 0x0000001215127221 */ /* 0x000fe20000000000 */
[----:B-----5:R-:W-:-:S03]  /*05a0*/  IMAD R16, R17, R16, RZ ;  /* 0x0000001011107224 */ /* 0x020fc600078e02ff */
[----:B------:R-:W-:Y:S02]  /*05b0*/  FADD R18, R18, R19 ;  /* 0x0000001312127221 */ /* 0x000fe40000000000 */
[----:B------:R-:W-:Y:S01]  /*05c0*/  I2FP.F32.S32 R5, R16 ;  /* 0x0000001000057245 */ /* 0x000fe20000201400 */
[----:B------:R-:W-:-:S04]  /*05d0*/  IMAD R6, R23, R6, RZ ;  /* 0x0000000617067224 */ /* 0x000fc800078e02ff */
[----:B------:R-:W-:Y:S01]  /*05e0*/  FADD R5, R18, R5 ;  /* 0x0000000512057221 */ /* 0x000fe20000000000 */
[----:B------:R-:W-:Y:S01]  /*05f0*/  I2FP.F32.S32 R6, R6 ;  /* 0x0000000600067245 */ /* 0x000fe20000201400 */
[----:B------:R-:W-:-:S04]  /*0600*/  IMAD R4, R25, R4, RZ ;  /* 0x0000000419047224 */ /* 0x000fc800078e02ff */
[----:B------:R-:W-:Y:S01]  /*0610*/  FADD R5, R5, R6 ;  /* 0x0000000605057221 */ /* 0x000fe20000000000 */
[----:B------:R-:W-:Y:S01]  /*0620*/  I2FP.F32.S32 R4, R4 ;  /* 0x0000000400047245 */ /* 0x000fe20000201400 */
[----:B------:R-:W-:-:S04]  /*0630*/  IMAD R8, R27, R8, RZ ;  /* 0x000000081b087224 */ /* 0x000fc800078e02ff */
[----:B------:R-:W-:Y:S01]  /*0640*/  FADD R4, R5, R4 ;  /* 0x0000000405047221 */ /* 0x000fe20000000000 */
[----:B------:R-:W-:Y:S01]  /*0650*/  I2FP.F32.S32 R7, R8 ;  /* 0x0000000800077245 */ /* 0x000fe20000201400 */
[----:B------:R-:W-:Y:S01]  /*0660*/  IMAD R10, R29, R10, RZ ;  /* 0x0000000a1d0a7224 */ /* 0x000fe200078e02ff */
[----:B------:R-:W-:-:S03]  /*0670*/  IADD3 R6, P0, PT, R2, 0x20, RZ ;  /* 0x0000002002067810 */ /* 0x000fc60007f1e0ff */
[----:B------:R-:W-:Y:S01]  /*0680*/  FADD R4, R4, R7 ;  /* 0x0000000704047221 */ /* 0x000fe20000000000 */
[----:B------:R-:W-:Y:S02]  /*0690*/  I2FP.F32.S32 R5, R10 ;  /* 0x0000000a00057245 */ /* 0x000fe40000201400 */
[----:B------:R-:W-:-:S03]  /*06a0*/  IADD3.X R7, PT, PT, RZ, R3, RZ, P0, !PT ;  /* 0x00000003ff077210 */ /* 0x000fc600007fe4ff */
[----:B------:R-:W-:Y:S01]  /*06b0*/  FADD R12, R4, R5 ;  /* 0x00000005040c7221 */ /* 0x000fe20000000000 */
[----:B------:R-:W-:Y:S06]  /*06c0*/  BRA.U UP1, `(.L_x_3) ;  /* 0xfffffff901dc7547 */ /* 0x000fec000b83ffff */
.L_x_2:
[----:B------:R-:W-:Y:S05]  /*06d0*/  BRA.U !UP0, `(.L_x_1) ;  /* 0x00000005085c7547 */ /* 0x000fea000b800000 */
[----:B------:R-:W-:Y:S01]  /*06e0*/  UISETP.GE.U32.AND UP0, UPT, UR11, 0x4, UPT ;  /* 0x000000040b00788c */ /* 0x000fe2000bf06070 */
[----:B------:R-:W-:Y:S01]  /*06f0*/  IMAD R2, R0, UR10, RZ ;  /* 0x0000000a00027c24 */ /* 0x000fe2000f8e02ff */
[----:B------:R-:W-:-:S04]  /*0700*/  ULOP3.LUT UR5, UR10, 0x3, URZ, 0xc0, !UPT ;  /* 0x000000030a057892 */ /* 0x000fc8000f8ec0ff */
[----:B------:R-:W-:-:S03]  /*0710*/  UISETP.NE.AND UP1, UPT, UR5, URZ, UPT ;  /* 0x000000ff0500728c */ /* 0x000fc6000bf25270 */
[----:B------:R-:W-:Y:S08]  /*0720*/  BRA.U !UP0, `(.L_x_4) ;  /* 0x00000001089c7547 */ /* 0x000ff0000b800000 */
[----:B------:R-:W0:Y:S01]  /*0730*/  LDC.64 R6, c[0x0][0x388] ;  /* 0x0000e200ff067b82 */ /* 0x000e220000000a00 */
[----:B------:R-:W1:Y:S01]  /*0740*/  LDCU.64 UR6, c[0x0][0x380] ;  /* 0x00007000ff0677ac */ /* 0x000e620008000a00 */
[----:B------:R-:W-:Y:S02]  /*0750*/  MOV R4, UR4 ;  /* 0x0000000400047c02 */ /* 0x000fe40008000f00 */
[----:B------:R-:W-:Y:S02]  /*0760*/  IADD3 R3, PT, PT, R2, UR4, RZ ;  /* 0x0000000402037c10 */ /* 0x000fe4000fffe0ff */
[----:B------:R-:W-:Y:S01]  /*0770*/  MOV R11, UR10 ;  /* 0x0000000a000b7c02 */ /* 0x000fe20008000f00 */
[----:B------:R-:W-:Y:S01]  /*0780*/  IMAD R5, R4, UR10, R13 ;  /* 0x0000000a04057c24 */ /* 0x000fe2000f8e020d */
[----:B------:R-:W2:Y:S01]  /*0790*/  LDC.64 R8, c[0x0][0x380] ;  /* 0x0000e000ff087b82 */ /* 0x000ea20000000a00 */
[----:B------:R-:W-:Y:S02]  /*07a0*/  IADD3 R14, P0, PT, R2, UR4, RZ ;  /* 0x00000004020e7c10 */ /* 0x000fe4000ff1e0ff */
[----:B------:R-:W-:Y:S01]  /*07b0*/  MOV R15, UR10 ;  /* 0x0000000a000f7c02 */ /* 0x000fe20008000f00 */
[----:B0-----:R-:W-:-:S04]  /*07c0*/  IMAD.WIDE R6, R5, 0x4, R6 ;  /* 0x0000000405067825 */ /* 0x001fc800078e0206 */
[----:B------:R-:W-:Y:S01]  /*07d0*/  IMAD.WIDE.U32 R10, R11, 0x4, R6 ;  /* 0x000000040b0a7825 */ /* 0x000fe200078e0006 */
[----:B------:R-:W-:Y:S01]  /*07e0*/  MOV R17, UR10 ;  /* 0x0000000a00117c02 */ /* 0x000fe20008000f00 */
[----:B------:R-:W3:Y:S02]  /*07f0*/  LDG.E R7, desc[UR8][R6.64] ;  /* 0x0000000806077981 */ /* 0x000ee4000c1e1900 */
[----:B--2---:R-:W-:Y:S01]  /*0800*/  IMAD.WIDE.U32 R8, R3, 0x4, R8 ;  /* 0x0000000403087825 */ /* 0x004fe200078e0008 */
[----:B------:R-:W-:Y:S01]  /*0810*/  IADD3.X R3, PT, PT, RZ, RZ, RZ, P0, !PT ;  /* 0x000000ffff037210 */ /* 0x000fe200007fe4ff */
[----:B------:R-:W2:Y:S01]  /*0820*/  LDG.E R18, desc[UR8][R10.64] ;  /* 0x000000080a127981 */ /* 0x000ea2000c1e1900 */
[----:B-1----:R-:W-:-:S03]  /*0830*/  LEA R4, P0, R14, UR6, 0x2 ;  /* 0x000000060e047c11 */ /* 0x002fc6000f8010ff */
[----:B------:R-:W3:Y:S01]  /*0840*/  LDG.E R8, desc[UR8][R8.64] ;  /* 0x0000000808087981 */ /* 0x000ee2000c1e1900 */
[----:B------:R-:W-:Y:S01]  /*0850*/  LEA.HI.X R5, R14, UR7, R3, 0x2, P0 ;  /* 0x000000070e057c11 */ /* 0x000fe200080f1403 */
[----:B------:R-:W-:-:S04]  /*0860*/  IMAD.WIDE.U32 R14, R15, 0x4, R10 ;  /* 0x000000040f0e7825 */ /* 0x000fc800078e000a */
[----:B------:R-:W2:Y:S01]  /*0870*/  LDG.E R3, desc[UR8][R4.64+0x4] ;  /* 0x0000040804037981 */ /* 0x000ea2000c1e1900 */
[----:B------:R-:W-:-:S03]  /*0880*/  IMAD.WIDE.U32 R16, R17, 0x4, R14 ;  /* 0x0000000411107825 */ /* 0x000fc600078e000e */
[----:B------:R-:W4:Y:S04]  /*0890*/  LDG.E R20, desc[UR8][R14.64] ;  /* 0x000000080e147981 */ /* 0x000f28000c1e1900 */
[----:B------:R-:W4:Y:S04]  /*08a0*/  LDG.E R19, desc[UR8][R4.64+0x8] ;  /* 0x0000080804137981 */ /* 0x000f28000c1e1900 */
[----:B------:R-:W5:Y:S04]  /*08b0*/  LDG.E R21, desc[UR8][R4.64+0xc] ;  /* 0x00000c0804157981 */ /* 0x000f68000c1e1900 */
[----:B------:R-:W5:Y:S01]  /*08c0*/  LDG.E R16, desc[UR8][R16.64] ;  /* 0x0000000810107981 */ /* 0x000f62000c1e1900 */
[----:B------:R-:W-:Y:S01]  /*08d0*/  UIADD3 UR4, UPT, UPT, UR4, 0x4, URZ ;  /* 0x0000000404047890 */ /* 0x000fe2000fffe0ff */
[----:B---3--:R-:W-:-:S02]  /*08e0*/  IMAD R8, R8, R7, RZ ;  /* 0x0000000708087224 */ /* 0x008fc400078e02ff */
[----:B--2---:R-:W-:-:S03]  /*08f0*/  IMAD R18, R3, R18, RZ ;  /* 0x0000001203127224 */ /* 0x004fc600078e02ff */
[----:B------:R-:W-:Y:S02]  /*0900*/  I2FP.F32.S32 R3, R8 ;  /* 0x0000000800037245 */ /* 0x000fe40000201400 */
[----:B------:R-:W-:-:S03]  /*0910*/  I2FP.F32.S32 R18, R18 ;  /* 0x0000001200127245 */ /* 0x000fc60000201400 */
[----:B------:R-:W-:Y:S01]  /*0920*/  FADD R3, R12, R3 ;  /* 0x000000030c037221 */ /* 0x000fe20000000000 */
[----:B----4-:R-:W-:-:S03]  /*0930*/  IMAD R19, R19, R20, RZ ;  /* 0x0000001413137224 */ /* 0x010fc600078e02ff */
[----:B------:R-:W-:Y:S02]  /*0940*/  FADD R3, R3, R18 ;  /* 0x0000001203037221 */ /* 0x000fe40000000000 */
[----:B------:R-:W-:Y:S01]  /*0950*/  I2FP.F32.S32 R6, R19 ;  /* 0x0000001300067245 */ /* 0x000fe20000201400 */
[----:B-----5:R-:W-:-:S04]  /*0960*/  IMAD R21, R21, R16, RZ ;  /* 0x0000001015157224 */ /* 0x020fc800078e02ff */
[----:B------:R-:W-:Y:S01]  /*0970*/  FADD R3, R3, R6 ;  /* 0x0000000603037221 */ /* 0x000fe20000000000 */
[----:B------:R-:W-:-:S05]  /*0980*/  I2FP.F32.S32 R12, R21 ;  /* 0x00000015000c7245 */ /* 0x000fca0000201400 */
[----:B------:R-:W-:-:S07]  /*0990*/  FADD R12, R3, R12 ;  /* 0x0000000c030c7221 */ /* 0x000fce0000000000 */
.L_x_4:
[----:B------:R-:W-:Y:S05]  /*09a0*/  BRA.U !UP1, `(.L_x_1) ;  /* 0x0000000109a87547 */ /* 0x000fea000b800000 */
[----:B------:R-:W-:Y:S02]  /*09b0*/  UISETP.NE.AND UP0, UPT, UR5, 0x1, UPT ;  /* 0x000000010500788c */ /* 0x000fe4000bf05270 */
[----:B------:R-:W-:-:S04]  /*09c0*/  ULOP3.LUT UR6, UR10, 0x1, URZ, 0xc0, !UPT ;  /* 0x000000010a067892 */ /* 0x000fc8000f8ec0ff */
[----:B------:R-:W-:-:S03]  /*09d0*/  UISETP.NE.U32.AND UP1, UPT, UR6, 0x1, UPT ;  /* 0x000000010600788c */ /* 0x000fc6000bf25070 */
[----:B------:R-:W-:Y:S08]  /*09e0*/  BRA.U !UP0, `(.L_x_5) ;  /* 0x0000000108647547 */ /* 0x000ff0000b800000 */
[----:B------:R-:W0:Y:S01]  /*09f0*/  LDC.64 R4, c[0x0][0x380] ;  /* 0x0000e000ff047b82 */ /* 0x000e220000000a00 */
[----:B------:R-:W1:Y:S01]  /*0a00*/  LDCU.64 UR6, c[0x0][0x380] ;  /* 0x00007000ff0677ac */ /* 0x000e620008000a00 */
[----:B------:R-:W-:Y:S02]  /*0a10*/  MOV R8, UR4 ;  /* 0x0000000400087c02 */ /* 0x000fe40008000f00 */
[C---:B------:R-:W-:Y:S02]  /*0a20*/  IADD3 R3, PT, PT, R2.reuse, UR4, RZ ;  /* 0x0000000402037c10 */ /* 0x040fe4000fffe0ff */
[----:B------:R-:W-:Y:S01]  /*0a30*/  IADD3 R10, P0, PT, R2, UR4, RZ ;  /* 0x00000004020a7c10 */ /* 0x000fe2000ff1e0ff */
[----:B------:R-:W-:Y:S01]  /*0a40*/  IMAD R9, R8, UR10, R13 ;  /* 0x0000000a08097c24 */ /* 0x000fe2000f8e020d */
[----:B------:R-:W2:Y:S01]  /*0a50*/  LDC.64 R6, c[0x0][0x388] ;  /* 0x0000e200ff067b82 */ /* 0x000ea20000000a00 */
[----:B------:R-:W-:Y:S01]  /*0a60*/  MOV R11, UR10 ;  /* 0x0000000a000b7c02 */ /* 0x000fe20008000f00 */
[----:B0-----:R-:W-:Y:S01]  /*0a70*/  IMAD.WIDE.U32 R4, R3, 0x4, R4 ;  /* 0x0000000403047825 */ /* 0x001fe200078e0004 */
[----:B------:R-:W-:-:S02]  /*0a80*/  IADD3.X R3, PT, PT, RZ, RZ, RZ, P0, !PT ;  /* 0x000000ffff037210 */ /* 0x000fc400007fe4ff */
[----:B-1----:R-:W-:-:S03]  /*0a90*/  LEA R8, P0, R10, UR6, 0x2 ;  /* 0x000000060a087c11 */ /* 0x002fc6000f8010ff */
[----:B------:R-:W3:Y:S01]  /*0aa0*/  LDG.E R4, desc[UR8][R4.64] ;  /* 0x0000000804047981 */ /* 0x000ee2000c1e1900 */
[----:B--2---:R-:W-:Y:S01]  /*0ab0*/  IMAD.WIDE R6, R9, 0x4, R6 ;  /* 0x0000000409067825 */ /* 0x004fe200078e0206 */
[----:B------:R-:W-:-:S03]  /*0ac0*/  LEA.HI.X R9, R10, UR7, R3, 0x2, P0 ;  /* 0x000000070a097c11 */ /* 0x000fc600080f1403 */
[----:B------:R-:W-:Y:S02]  /*0ad0*/  IMAD.WIDE.U32 R10, R11, 0x4, R6 ;  /* 0x000000040b0a7825 */ /* 0x000fe400078e0006 */
[----:B------:R-:W2:Y:S04]  /*0ae0*/  LDG.E R8, desc[UR8][R8.64+0x4] ;  /* 0x0000040808087981 */ /* 0x000ea8000c1e1900 */
[----:B------:R-:W3:Y:S04]  /*0af0*/  LDG.E R7, desc[UR8][R6.64] ;  /* 0x0000000806077981 */ /* 0x000ee8000c1e1900 */
[----:B------:R-:W2:Y:S01]  /*0b00*/  LDG.E R11, desc[UR8][R10.64] ;  /* 0x000000080a0b7981 */ /* 0x000ea2000c1e1900 */
[----:B------:R-:W-:Y:S01]  /*0b10*/  UIADD3 UR4, UPT, UPT, UR4, 0x2, URZ ;  /* 0x0000000204047890 */ /* 0x000fe2000fffe0ff */
[----:B---3--:R-:W-:-:S02]  /*0b20*/  IMAD R3, R4, R7, RZ ;  /* 0x0000000704037224 */ /* 0x008fc400078e02ff */
[----:B--2---:R-:W-:-:S03]  /*0b30*/  IMAD R14, R8, R11, RZ ;  /* 0x0000000b080e7224 */ /* 0x004fc600078e02ff */
[----:B------:R-:W-:Y:S02]  /*0b40*/  I2FP.F32.S32 R3, R3 ;  /* 0x0000000300037245 */ /* 0x000fe40000201400 */
[----:B------:R-:W-:-:S03]  /*0b50*/  I2FP.F32.S32 R14, R14 ;  /* 0x0000000e000e7245 */ /* 0x000fc60000201400 */
[----:B------:R-:W-:-:S04]  /*0b60*/  FADD R3, R12, R3 ;  /* 0x000000030c037221 */ /* 0x000fc80000000000 */
[----:B------:R-:W-:-:S07]  /*0b70*/  FADD R12, R3, R14 ;  /* 0x0000000e030c7221 */ /* 0x000fce0000000000 */
.L_x_5:
[----:B------:R-:W-:Y:S05]  /*0b80*/  BRA.U UP1, `(.L_x_1) ;  /* 0x0000000101307547 */ /* 0x000fea000b800000 */
[----:B------:R-:W0:Y:S01]  /*0b90*/  LDC.64 R4, c[0x0][0x380] ;  /* 0x0000e000ff047b82 */ /* 0x000e220000000a00 */
[----:B------:R-:W-:Y:S02]  /*0ba0*/  MOV R8, UR4 ;  /* 0x0000000400087c02 */ /* 0x000fe40008000f00 */
[----:B------:R-:W-:-:S03]  /*0bb0*/  IADD3 R3, PT, PT, R2, UR4, RZ ;  /* 0x0000000402037c10 */ /* 0x000fc6000fffe0ff */
[----:B------:R-:W-:Y:S02]  /*0bc0*/  IMAD R9, R8, UR10, R13 ;  /* 0x0000000a08097c24 */ /* 0x000fe4000f8e020d */
[----:B------:R-:W1:Y:S01]  /*0bd0*/  LDC.64 R6, c[0x0][0x388] ;  /* 0x0000e200ff067b82 */ /* 0x000e620000000a00 */
[----:B0-----:R-:W-:-:S06]  /*0be0*/  IMAD.WIDE.U32 R2, R3, 0x4, R4 ;  /* 0x0000000403027825 */ /* 0x001fcc00078e0004 */
[----:B------:R-:W2:Y:S01]  /*0bf0*/  LDG.E R2, desc[UR8][R2.64] ;  /* 0x0000000802027981 */ /* 0x000ea2000c1e1900 */
[----:B-1----:R-:W-:-:S06]  /*0c00*/  IMAD.WIDE R4, R9, 0x4, R6 ;  /* 0x0000000409047825 */ /* 0x002fcc00078e0206 */
[----:B------:R-:W2:Y:S02]  /*0c10*/  LDG.E R5, desc[UR8][R4.64] ;  /* 0x0000000804057981 */ /* 0x000ea4000c1e1900 */
[----:B--2---:R-:W-:-:S05]  /*0c20*/  IMAD R6, R2, R5, RZ ;  /* 0x0000000502067224 */ /* 0x004fca00078e02ff */
[----:B------:R-:W-:-:S05]  /*0c30*/  I2FP.F32.S32 R7, R6 ;  /* 0x0000000600077245 */ /* 0x000fca0000201400 */
[----:B------:R-:W-:-:S07]  /*0c40*/  FADD R12, R12, R7 ;  /* 0x000000070c0c7221 */ /* 0x000fce0000000000 */
.L_x_1:
[----:B------:R-:W-:Y:S05]  /*0c50*/  BSYNC.RECONVERGENT B0 ;  /* 0x0000000000007941 */ /* 0x000fea0003800200 */
.L_x_0:
[----:B------:R-:W0:Y:S01]  /*0c60*/  LDC.64 R2, c[0x0][0x390] ;  /* 0x0000e400ff027b82 */ /* 0x000e220000000a00 */
[----:B------:R-:W1:Y:S01]  /*0c70*/  F2I.TRUNC.NTZ R5, R12 ;  /* 0x0000000c00057305 */ /* 0x000e62000020f100 */
[----:B------:R-:W-:-:S04]  /*0c80*/  IMAD R13, R0, UR10, R13 ;  /* 0x0000000a000d7c24 */ /* 0x000fc8000f8e020d */
[----:B0-----:R-:W-:-:S05]  /*0c90*/  IMAD.WIDE R2, R13, 0x4, R2 ;  /* 0x000000040d027825 */ /* 0x001fca00078e0202 */
[----:B-1----:R-:W-:Y:S01]  /*0ca0*/  STG.E desc[UR8][R2.64], R5 ;  /* 0x0000000502007986 */ /* 0x002fe2000c101908 */
[----:B------:R-:W-:Y:S05]  /*0cb0*/  EXIT ;  /* 0x000000000000794d */ /* 0x000fea0003800000 */
.L_x_6:
[----:B------:R-:W-:-:S00]  /*0cc0*/  BRA `(.L_x_6) ;  /* 0xfffffffc00fc7947 */ /* 0x000fc0000383ffff */
[----:B------:R-:W-:-:S00]  /*0cd0*/  NOP ;  /* 0x0000000000007918 */ /* 0x000fc00000000000 */
        /* <DEDUP_REMOVED lines=10> */
.L_x_7:


//--------------------- .nv.shared.reserved.0     --------------------------
	.section	.nv.shared.reserved.0,"aw",@nobits
	.weak		__nv_reservedSMEM_offset_0_alias
	.size		__nv_reservedSMEM_offset_0_alias, 0, 64
	.other		__nv_reservedSMEM_offset_0_alias,@"STO_CUDA_RESERVED_SHARED STV_DEFAULT"
__nv_reservedSMEM_offset_0_alias:
	.zero		0
	.zero		64


//--------------------- .nv.constant0._Z15gpu_matrix_multPiS_S_i --------------------------
	.section	.nv.constant0._Z15gpu_matrix_multPiS_S_i,"a",@progbits
	.sectionflags	@""
	.align	4
.nv.constant0._Z15gpu_matrix_multPiS_S_i:
	.zero		924


//--------------------- SYMBOLS --------------------------

	.type		.nv.reservedSmem.offset0,@object
	.size		.nv.reservedSmem.offset0,0x4
